//
// Generated by NVIDIA NVVM Compiler
//
// Compiler Build ID: CL-36424714
// Cuda compilation tools, release 13.0, V13.0.88
// Based on NVVM 20.0.0
//

.version 9.0
.target sm_100
.address_size 64

	// .globl	_Z24mmult_1dblocktile_kernelILm64ELm64ELm8ELm8EEvPfS0_S0_mmm
// _ZZ24mmult_1dblocktile_kernelILm64ELm64ELm8ELm8EEvPfS0_S0_mmmE2As has been demoted
// _ZZ24mmult_1dblocktile_kernelILm64ELm64ELm8ELm8EEvPfS0_S0_mmmE2Bs has been demoted

.visible .entry _Z24mmult_1dblocktile_kernelILm64ELm64ELm8ELm8EEvPfS0_S0_mmm(
	.param .u64 .ptr .align 1 _Z24mmult_1dblocktile_kernelILm64ELm64ELm8ELm8EEvPfS0_S0_mmm_param_0,
	.param .u64 .ptr .align 1 _Z24mmult_1dblocktile_kernelILm64ELm64ELm8ELm8EEvPfS0_S0_mmm_param_1,
	.param .u64 .ptr .align 1 _Z24mmult_1dblocktile_kernelILm64ELm64ELm8ELm8EEvPfS0_S0_mmm_param_2,
	.param .u64 _Z24mmult_1dblocktile_kernelILm64ELm64ELm8ELm8EEvPfS0_S0_mmm_param_3,
	.param .u64 _Z24mmult_1dblocktile_kernelILm64ELm64ELm8ELm8EEvPfS0_S0_mmm_param_4,
	.param .u64 _Z24mmult_1dblocktile_kernelILm64ELm64ELm8ELm8EEvPfS0_S0_mmm_param_5
)
{
	.reg .pred 	%p<33>;
	.reg .b32 	%r<28>;
	.reg .b32 	%f<179>;
	.reg .b64 	%rd<77>;
	// demoted variable
	.shared .align 4 .b8 _ZZ24mmult_1dblocktile_kernelILm64ELm64ELm8ELm8EEvPfS0_S0_mmmE2As[2048];
	// demoted variable
	.shared .align 4 .b8 _ZZ24mmult_1dblocktile_kernelILm64ELm64ELm8ELm8EEvPfS0_S0_mmmE2Bs[2048];
	ld.param.u64 	%rd30, [_Z24mmult_1dblocktile_kernelILm64ELm64ELm8ELm8EEvPfS0_S0_mmm_param_0];
	ld.param.u64 	%rd25, [_Z24mmult_1dblocktile_kernelILm64ELm64ELm8ELm8EEvPfS0_S0_mmm_param_1];
	ld.param.u64 	%rd26, [_Z24mmult_1dblocktile_kernelILm64ELm64ELm8ELm8EEvPfS0_S0_mmm_param_2];
	ld.param.u64 	%rd27, [_Z24mmult_1dblocktile_kernelILm64ELm64ELm8ELm8EEvPfS0_S0_mmm_param_3];
	ld.param.u64 	%rd28, [_Z24mmult_1dblocktile_kernelILm64ELm64ELm8ELm8EEvPfS0_S0_mmm_param_4];
	ld.param.u64 	%rd29, [_Z24mmult_1dblocktile_kernelILm64ELm64ELm8ELm8EEvPfS0_S0_mmm_param_5];
	cvta.to.global.u64 	%rd1, %rd30;
	mov.u32 	%r5, %ctaid.y;
	mov.u32 	%r6, %ctaid.x;
	mov.u32 	%r1, %tid.x;
	shr.u32 	%r7, %r1, 6;
	cvt.u64.u32 	%rd2, %r7;
	and.b32  	%r8, %r1, 63;
	cvt.u64.u32 	%rd3, %r8;
	shl.b32 	%r9, %r5, 6;
	cvt.u64.u32 	%rd4, %r9;
	mul.wide.u32 	%rd5, %r6, 64;
	and.b32  	%r10, %r1, 7;
	cvt.u64.u32 	%rd6, %r10;
	setp.eq.s64 	%p1, %rd28, 0;
	mov.f32 	%f169, 0f00000000;
	mov.f32 	%f170, %f169;
	mov.f32 	%f171, %f169;
	mov.f32 	%f172, %f169;
	mov.f32 	%f173, %f169;
	mov.f32 	%f174, %f169;
	mov.f32 	%f175, %f169;
	mov.f32 	%f176, %f169;
	@%p1 bra 	$L__BB0_7;
	cvt.u32.u64 	%r11, %rd3;
	cvt.u32.u64 	%r12, %rd6;
	shr.u32 	%r13, %r1, 3;
	cvt.u64.u32 	%rd32, %r13;
	add.s64 	%rd7, %rd4, %rd32;
	and.b32  	%r14, %r1, 1016;
	or.b32  	%r15, %r14, %r12;
	shl.b32 	%r16, %r15, 2;
	mov.u32 	%r17, _ZZ24mmult_1dblocktile_kernelILm64ELm64ELm8ELm8EEvPfS0_S0_mmmE2As;
	add.s32 	%r2, %r17, %r16;
	and.b32  	%r18, %r1, 960;
	or.b32  	%r19, %r18, %r11;
	shl.b32 	%r20, %r19, 2;
	mov.u32 	%r21, _ZZ24mmult_1dblocktile_kernelILm64ELm64ELm8ELm8EEvPfS0_S0_mmmE2Bs;
	add.s32 	%r3, %r21, %r20;
	shl.b32 	%r22, %r1, 2;
	and.b32  	%r23, %r22, 3840;
	add.s32 	%r4, %r17, %r23;
	mad.lo.s64 	%rd33, %rd29, %rd2, %rd5;
	add.s64 	%rd34, %rd33, %rd3;
	shl.b64 	%rd35, %rd34, 2;
	cvta.to.global.u64 	%rd36, %rd26;
	add.s64 	%rd75, %rd36, %rd35;
	mul.lo.s64 	%rd37, %rd28, %rd7;
	shl.b64 	%rd38, %rd37, 2;
	shl.b64 	%rd39, %rd6, 2;
	add.s64 	%rd40, %rd38, %rd39;
	cvta.to.global.u64 	%rd41, %rd25;
	add.s64 	%rd74, %rd41, %rd40;
	mov.b64 	%rd76, 0;
	mov.f32 	%f169, 0f00000000;
	add.s64 	%rd45, %rd5, %rd3;
	shl.b32 	%r25, %r11, 2;
$L__BB0_2:
	setp.ge.u64 	%p2, %rd7, %rd27;
	add.s64 	%rd43, %rd6, %rd76;
	setp.ge.u64 	%p3, %rd43, %rd28;
	mov.f32 	%f177, 0f00000000;
	or.pred  	%p4, %p2, %p3;
	@%p4 bra 	$L__BB0_4;
	ld.global.f32 	%f177, [%rd74];
$L__BB0_4:
	setp.ge.u64 	%p5, %rd45, %rd29;
	st.shared.f32 	[%r2], %f177;
	add.s64 	%rd46, %rd2, %rd76;
	setp.ge.u64 	%p6, %rd46, %rd28;
	mov.f32 	%f178, 0f00000000;
	or.pred  	%p7, %p6, %p5;
	@%p7 bra 	$L__BB0_6;
	ld.global.f32 	%f178, [%rd75];
$L__BB0_6:
	st.shared.f32 	[%r3], %f178;
	bar.sync 	0;
	mov.u32 	%r26, _ZZ24mmult_1dblocktile_kernelILm64ELm64ELm8ELm8EEvPfS0_S0_mmmE2Bs;
	add.s32 	%r27, %r26, %r25;
	ld.shared.f32 	%f33, [%r27];
	ld.shared.f32 	%f34, [%r4];
	fma.rn.f32 	%f35, %f33, %f34, %f176;
	ld.shared.f32 	%f36, [%r4+32];
	fma.rn.f32 	%f37, %f33, %f36, %f175;
	ld.shared.f32 	%f38, [%r4+64];
	fma.rn.f32 	%f39, %f33, %f38, %f174;
	ld.shared.f32 	%f40, [%r4+96];
	fma.rn.f32 	%f41, %f33, %f40, %f173;
	ld.shared.f32 	%f42, [%r4+128];
	fma.rn.f32 	%f43, %f33, %f42, %f172;
	ld.shared.f32 	%f44, [%r4+160];
	fma.rn.f32 	%f45, %f33, %f44, %f171;
	ld.shared.f32 	%f46, [%r4+192];
	fma.rn.f32 	%f47, %f33, %f46, %f170;
	ld.shared.f32 	%f48, [%r4+224];
	fma.rn.f32 	%f49, %f33, %f48, %f169;
	ld.shared.f32 	%f50, [%r27+256];
	ld.shared.f32 	%f51, [%r4+4];
	fma.rn.f32 	%f52, %f50, %f51, %f35;
	ld.shared.f32 	%f53, [%r4+36];
	fma.rn.f32 	%f54, %f50, %f53, %f37;
	ld.shared.f32 	%f55, [%r4+68];
	fma.rn.f32 	%f56, %f50, %f55, %f39;
	ld.shared.f32 	%f57, [%r4+100];
	fma.rn.f32 	%f58, %f50, %f57, %f41;
	ld.shared.f32 	%f59, [%r4+132];
	fma.rn.f32 	%f60, %f50, %f59, %f43;
	ld.shared.f32 	%f61, [%r4+164];
	fma.rn.f32 	%f62, %f50, %f61, %f45;
	ld.shared.f32 	%f63, [%r4+196];
	fma.rn.f32 	%f64, %f50, %f63, %f47;
	ld.shared.f32 	%f65, [%r4+228];
	fma.rn.f32 	%f66, %f50, %f65, %f49;
	ld.shared.f32 	%f67, [%r27+512];
	ld.shared.f32 	%f68, [%r4+8];
	fma.rn.f32 	%f69, %f67, %f68, %f52;
	ld.shared.f32 	%f70, [%r4+40];
	fma.rn.f32 	%f71, %f67, %f70, %f54;
	ld.shared.f32 	%f72, [%r4+72];
	fma.rn.f32 	%f73, %f67, %f72, %f56;
	ld.shared.f32 	%f74, [%r4+104];
	fma.rn.f32 	%f75, %f67, %f74, %f58;
	ld.shared.f32 	%f76, [%r4+136];
	fma.rn.f32 	%f77, %f67, %f76, %f60;
	ld.shared.f32 	%f78, [%r4+168];
	fma.rn.f32 	%f79, %f67, %f78, %f62;
	ld.shared.f32 	%f80, [%r4+200];
	fma.rn.f32 	%f81, %f67, %f80, %f64;
	ld.shared.f32 	%f82, [%r4+232];
	fma.rn.f32 	%f83, %f67, %f82, %f66;
	ld.shared.f32 	%f84, [%r27+768];
	ld.shared.f32 	%f85, [%r4+12];
	fma.rn.f32 	%f86, %f84, %f85, %f69;
	ld.shared.f32 	%f87, [%r4+44];
	fma.rn.f32 	%f88, %f84, %f87, %f71;
	ld.shared.f32 	%f89, [%r4+76];
	fma.rn.f32 	%f90, %f84, %f89, %f73;
	ld.shared.f32 	%f91, [%r4+108];
	fma.rn.f32 	%f92, %f84, %f91, %f75;
	ld.shared.f32 	%f93, [%r4+140];
	fma.rn.f32 	%f94, %f84, %f93, %f77;
	ld.shared.f32 	%f95, [%r4+172];
	fma.rn.f32 	%f96, %f84, %f95, %f79;
	ld.shared.f32 	%f97, [%r4+204];
	fma.rn.f32 	%f98, %f84, %f97, %f81;
	ld.shared.f32 	%f99, [%r4+236];
	fma.rn.f32 	%f100, %f84, %f99, %f83;
	ld.shared.f32 	%f101, [%r27+1024];
	ld.shared.f32 	%f102, [%r4+16];
	fma.rn.f32 	%f103, %f101, %f102, %f86;
	ld.shared.f32 	%f104, [%r4+48];
	fma.rn.f32 	%f105, %f101, %f104, %f88;
	ld.shared.f32 	%f106, [%r4+80];
	fma.rn.f32 	%f107, %f101, %f106, %f90;
	ld.shared.f32 	%f108, [%r4+112];
	fma.rn.f32 	%f109, %f101, %f108, %f92;
	ld.shared.f32 	%f110, [%r4+144];
	fma.rn.f32 	%f111, %f101, %f110, %f94;
	ld.shared.f32 	%f112, [%r4+176];
	fma.rn.f32 	%f113, %f101, %f112, %f96;
	ld.shared.f32 	%f114, [%r4+208];
	fma.rn.f32 	%f115, %f101, %f114, %f98;
	ld.shared.f32 	%f116, [%r4+240];
	fma.rn.f32 	%f117, %f101, %f116, %f100;
	ld.shared.f32 	%f118, [%r27+1280];
	ld.shared.f32 	%f119, [%r4+20];
	fma.rn.f32 	%f120, %f118, %f119, %f103;
	ld.shared.f32 	%f121, [%r4+52];
	fma.rn.f32 	%f122, %f118, %f121, %f105;
	ld.shared.f32 	%f123, [%r4+84];
	fma.rn.f32 	%f124, %f118, %f123, %f107;
	ld.shared.f32 	%f125, [%r4+116];
	fma.rn.f32 	%f126, %f118, %f125, %f109;
	ld.shared.f32 	%f127, [%r4+148];
	fma.rn.f32 	%f128, %f118, %f127, %f111;
	ld.shared.f32 	%f129, [%r4+180];
	fma.rn.f32 	%f130, %f118, %f129, %f113;
	ld.shared.f32 	%f131, [%r4+212];
	fma.rn.f32 	%f132, %f118, %f131, %f115;
	ld.shared.f32 	%f133, [%r4+244];
	fma.rn.f32 	%f134, %f118, %f133, %f117;
	ld.shared.f32 	%f135, [%r27+1536];
	ld.shared.f32 	%f136, [%r4+24];
	fma.rn.f32 	%f137, %f135, %f136, %f120;
	ld.shared.f32 	%f138, [%r4+56];
	fma.rn.f32 	%f139, %f135, %f138, %f122;
	ld.shared.f32 	%f140, [%r4+88];
	fma.rn.f32 	%f141, %f135, %f140, %f124;
	ld.shared.f32 	%f142, [%r4+120];
	fma.rn.f32 	%f143, %f135, %f142, %f126;
	ld.shared.f32 	%f144, [%r4+152];
	fma.rn.f32 	%f145, %f135, %f144, %f128;
	ld.shared.f32 	%f146, [%r4+184];
	fma.rn.f32 	%f147, %f135, %f146, %f130;
	ld.shared.f32 	%f148, [%r4+216];
	fma.rn.f32 	%f149, %f135, %f148, %f132;
	ld.shared.f32 	%f150, [%r4+248];
	fma.rn.f32 	%f151, %f135, %f150, %f134;
	ld.shared.f32 	%f152, [%r27+1792];
	ld.shared.f32 	%f153, [%r4+28];
	fma.rn.f32 	%f176, %f152, %f153, %f137;
	ld.shared.f32 	%f154, [%r4+60];
	fma.rn.f32 	%f175, %f152, %f154, %f139;
	ld.shared.f32 	%f155, [%r4+92];
	fma.rn.f32 	%f174, %f152, %f155, %f141;
	ld.shared.f32 	%f156, [%r4+124];
	fma.rn.f32 	%f173, %f152, %f156, %f143;
	ld.shared.f32 	%f157, [%r4+156];
	fma.rn.f32 	%f172, %f152, %f157, %f145;
	ld.shared.f32 	%f158, [%r4+188];
	fma.rn.f32 	%f171, %f152, %f158, %f147;
	ld.shared.f32 	%f159, [%r4+220];
	fma.rn.f32 	%f170, %f152, %f159, %f149;
	ld.shared.f32 	%f160, [%r4+252];
	fma.rn.f32 	%f169, %f152, %f160, %f151;
	bar.sync 	0;
	add.s64 	%rd76, %rd76, 8;
	shl.b64 	%rd47, %rd29, 5;
	add.s64 	%rd75, %rd75, %rd47;
	add.s64 	%rd74, %rd74, 32;
	setp.lt.u64 	%p8, %rd76, %rd28;
	@%p8 bra 	$L__BB0_2;
$L__BB0_7:
	shl.b64 	%rd48, %rd2, 3;
	add.s64 	%rd10, %rd48, %rd4;
	add.s64 	%rd11, %rd5, %rd3;
	setp.lt.u64 	%p9, %rd11, %rd29;
	setp.lt.u64 	%p10, %rd10, %rd27;
	and.pred  	%p11, %p10, %p9;
	@%p11 bra 	$L__BB0_8;
	bra.uni 	$L__BB0_9;
$L__BB0_8:
	mad.lo.s64 	%rd50, %rd10, %rd29, %rd11;
	shl.b64 	%rd51, %rd50, 2;
	add.s64 	%rd52, %rd1, %rd51;
	st.global.f32 	[%rd52], %f176;
$L__BB0_9:
	setp.ge.u64 	%p12, %rd11, %rd29;
	add.s64 	%rd18, %rd10, 1;
	setp.ge.u64 	%p13, %rd18, %rd27;
	or.pred  	%p14, %p13, %p12;
	@%p14 bra 	$L__BB0_11;
	mad.lo.s64 	%rd53, %rd18, %rd29, %rd11;
	shl.b64 	%rd54, %rd53, 2;
	add.s64 	%rd55, %rd1, %rd54;
	st.global.f32 	[%rd55], %f175;
$L__BB0_11:
	setp.ge.u64 	%p15, %rd11, %rd29;
	add.s64 	%rd19, %rd10, 2;
	setp.ge.u64 	%p16, %rd19, %rd27;
	or.pred  	%p17, %p16, %p15;
	@%p17 bra 	$L__BB0_13;
	mad.lo.s64 	%rd56, %rd19, %rd29, %rd11;
	shl.b64 	%rd57, %rd56, 2;
	add.s64 	%rd58, %rd1, %rd57;
	st.global.f32 	[%rd58], %f174;
$L__BB0_13:
	setp.ge.u64 	%p18, %rd11, %rd29;
	add.s64 	%rd20, %rd10, 3;
	setp.ge.u64 	%p19, %rd20, %rd27;
	or.pred  	%p20, %p19, %p18;
	@%p20 bra 	$L__BB0_15;
	mad.lo.s64 	%rd59, %rd20, %rd29, %rd11;
	shl.b64 	%rd60, %rd59, 2;
	add.s64 	%rd61, %rd1, %rd60;
	st.global.f32 	[%rd61], %f173;
$L__BB0_15:
	setp.ge.u64 	%p21, %rd11, %rd29;
	add.s64 	%rd21, %rd10, 4;
	setp.ge.u64 	%p22, %rd21, %rd27;
	or.pred  	%p23, %p22, %p21;
	@%p23 bra 	$L__BB0_17;
	mad.lo.s64 	%rd62, %rd21, %rd29, %rd11;
	shl.b64 	%rd63, %rd62, 2;
	add.s64 	%rd64, %rd1, %rd63;
	st.global.f32 	[%rd64], %f172;
$L__BB0_17:
	setp.ge.u64 	%p24, %rd11, %rd29;
	add.s64 	%rd22, %rd10, 5;
	setp.ge.u64 	%p25, %rd22, %rd27;
	or.pred  	%p26, %p25, %p24;
	@%p26 bra 	$L__BB0_19;
	mad.lo.s64 	%rd65, %rd22, %rd29, %rd11;
	shl.b64 	%rd66, %rd65, 2;
	add.s64 	%rd67, %rd1, %rd66;
	st.global.f32 	[%rd67], %f171;
$L__BB0_19:
	setp.ge.u64 	%p27, %rd11, %rd29;
	add.s64 	%rd23, %rd10, 6;
	setp.ge.u64 	%p28, %rd23, %rd27;
	or.pred  	%p29, %p28, %p27;
	@%p29 bra 	$L__BB0_21;
	mad.lo.s64 	%rd68, %rd23, %rd29, %rd11;
	shl.b64 	%rd69, %rd68, 2;
	add.s64 	%rd70, %rd1, %rd69;
	st.global.f32 	[%rd70], %f170;
$L__BB0_21:
	setp.ge.u64 	%p30, %rd11, %rd29;
	add.s64 	%rd24, %rd10, 7;
	setp.ge.u64 	%p31, %rd24, %rd27;
	or.pred  	%p32, %p31, %p30;
	@%p32 bra 	$L__BB0_23;
	mad.lo.s64 	%rd71, %rd24, %rd29, %rd11;
	shl.b64 	%rd72, %rd71, 2;
	add.s64 	%rd73, %rd1, %rd72;
	st.global.f32 	[%rd73], %f169;
$L__BB0_23:
	ret;

}


// ===== COMPILED SASS (sm_100) =====

	.target	sm_100

	.elftype	@"ET_EXEC"


//--------------------- .note.nv.tkinfo           --------------------------
	.section	.note.nv.tkinfo,"",@"SHT_NOTE"
	.sectionflags	@"SHF_NOTE_NV_TKINFO"
	.tkinfo
        /*0018*/ 	.word	0x00000002
        /*0030*/ 	.string	""
        /*0030*/ 	.string	"ptxas"
        /*0030*/ 	.string	"Cuda compilation tools, release 13.0, V13.0.88"
        /*0030*/ 	.string	"Build cuda_13.0.r13.0/compiler.36424714_0"
        /*0030*/ 	.string	"-arch sm_100 -m 64 "



//--------------------- .note.nv.cuinfo           --------------------------
	.section	.note.nv.cuinfo,"",@"SHT_NOTE"
	.sectionflags	@"SHF_NOTE_NV_CUINFO"
        /*0018*/ 	.short	0x0002
        /*001a*/ 	.short	0x0064
        /*001c*/ 	.short	0x0082
	.zero		2


//--------------------- .nv.info                  --------------------------
	.section	.nv.info,"",@"SHT_CUDA_INFO"
	.align	4


	//----- nvinfo : EIATTR_REGCOUNT
	.align		4
        /*0000*/ 	.byte	0x04, 0x2f
        /*0002*/ 	.short	(.L_1 - .L_0)
	.align		4
.L_0:
        /*0004*/ 	.word	index@(_Z24mmult_1dblocktile_kernelILm64ELm64ELm8ELm8EEvPfS0_S0_mmm)
        /*0008*/ 	.word	0x00000038


	//----- nvinfo : EIATTR_FRAME_SIZE
	.align		4
.L_1:
        /*000c*/ 	.byte	0x04, 0x11
        /*000e*/ 	.short	(.L_3 - .L_2)
	.align		4
.L_2:
        /*0010*/ 	.word	index@(_Z24mmult_1dblocktile_kernelILm64ELm64ELm8ELm8EEvPfS0_S0_mmm)
        /*0014*/ 	.word	0x00000000


	//----- nvinfo : EIATTR_MIN_STACK_SIZE
	.align		4
.L_3:
        /*0018*/ 	.byte	0x04, 0x12
        /*001a*/ 	.short	(.L_5 - .L_4)
	.align		4
.L_4:
        /*001c*/ 	.word	index@(_Z24mmult_1dblocktile_kernelILm64ELm64ELm8ELm8EEvPfS0_S0_mmm)
        /*0020*/ 	.word	0x00000000
.L_5:


//--------------------- .nv.compat                --------------------------
	.section	.nv.compat,"",@"SHT_CUDA_COMPAT_INFO"
	.align	4
        /*0000*/ 	.byte	0x02, 0x09, 0x00, 0x00, 0x02, 0x02, 0x01, 0x00, 0x02, 0x05, 0x05, 0x00, 0x03, 0x07, 0x01, 0x01
        /*0010*/ 	.byte	0x02, 0x03, 0x00, 0x00, 0x02, 0x06, 0x01, 0x00, 0x04, 0x0b, 0x08, 0x00, 0x09, 0x00, 0x00, 0x00
        /*0020*/ 	.byte	0x00, 0x00, 0x00, 0x00


//--------------------- .nv.info._Z24mmult_1dblocktile_kernelILm64ELm64ELm8ELm8EEvPfS0_S0_mmm --------------------------
	.section	.nv.info._Z24mmult_1dblocktile_kernelILm64ELm64ELm8ELm8EEvPfS0_S0_mmm,"",@"SHT_CUDA_INFO"
	.sectionflags	@""
	.align	4


	//----- nvinfo : EIATTR_CUDA_API_VERSION
	.align		4
        /*0000*/ 	.byte	0x04, 0x37
        /*0002*/ 	.short	(.L_7 - .L_6)
.L_6:
        /*0004*/ 	.word	0x00000082


	//----- nvinfo : EIATTR_KPARAM_INFO
	.align		4
.L_7:
        /*0008*/ 	.byte	0x04, 0x17
        /*000a*/ 	.short	(.L_9 - .L_8)
.L_8:
        /*000c*/ 	.word	0x00000000
        /*0010*/ 	.short	0x0005
        /*0012*/ 	.short	0x0028
        /*0014*/ 	.byte	0x00, 0xf0, 0x21, 0x00


	//----- nvinfo : EIATTR_KPARAM_INFO
	.align		4
.L_9:
        /*0018*/ 	.byte	0x04, 0x17
        /*001a*/ 	.short	(.L_11 - .L_10)
.L_10:
        /*001c*/ 	.word	0x00000000
        /*0020*/ 	.short	0x0004
        /*0022*/ 	.short	0x0020
        /*0024*/ 	.byte	0x00, 0xf0, 0x21, 0x00


	//----- nvinfo : EIATTR_KPARAM_INFO
	.align		4
.L_11:
        /*0028*/ 	.byte	0x04, 0x17
        /*002a*/ 	.short	(.L_13 - .L_12)
.L_12:
        /*002c*/ 	.word	0x00000000
        /*0030*/ 	.short	0x0003
        /*0032*/ 	.short	0x0018
        /*0034*/ 	.byte	0x00, 0xf0, 0x21, 0x00


	//----- nvinfo : EIATTR_KPARAM_INFO
	.align		4
.L_13:
        /*0038*/ 	.byte	0x04, 0x17
        /*003a*/ 	.short	(.L_15 - .L_14)
.L_14:
        /*003c*/ 	.word	0x00000000
        /*0040*/ 	.short	0x0002
        /*0042*/ 	.short	0x0010
        /*0044*/ 	.byte	0x00, 0xf5, 0x21, 0x00


	//----- nvinfo : EIATTR_KPARAM_INFO
	.align		4
.L_15:
        /*0048*/ 	.byte	0x04, 0x17
        /*004a*/ 	.short	(.L_17 - .L_16)
.L_16:
        /*004c*/ 	.word	0x00000000
        /*0050*/ 	.short	0x0001
        /*0052*/ 	.short	0x0008
        /*0054*/ 	.byte	0x00, 0xf5, 0x21, 0x00


	//----- nvinfo : EIATTR_KPARAM_INFO
	.align		4
.L_17:
        /*0058*/ 	.byte	0x04, 0x17
        /*005a*/ 	.short	(.L_19 - .L_18)
.L_18:
        /*005c*/ 	.word	0x00000000
        /*0060*/ 	.short	0x0000
        /*0062*/ 	.short	0x0000
        /*0064*/ 	.byte	0x00, 0xf5, 0x21, 0x00


	//----- nvinfo : EIATTR_SPARSE_MMA_MASK
	.align		4
.L_19:
        /*0068*/ 	.byte	0x03, 0x50
        /*006a*/ 	.short	0x0000


	//----- nvinfo : EIATTR_MAXREG_COUNT
	.align		4
        /*006c*/ 	.byte	0x03, 0x1b
        /*006e*/ 	.short	0x00ff


	//----- nvinfo : EIATTR_NUM_BARRIERS
	.align		4
        /*0070*/ 	.byte	0x02, 0x4c
        /*0072*/ 	.byte	0x01
	.zero		1


	//----- nvinfo : EIATTR_MERCURY_ISA_VERSION
	.align		4
        /*0074*/ 	.byte	0x03, 0x5f
        /*0076*/ 	.short	0x0101


	//----- nvinfo : EIATTR_VRC_CTA_INIT_COUNT
	.align		4
        /*0078*/ 	.byte	0x02, 0x4a
	.zero		1
	.zero		1


	//----- nvinfo : EIATTR_EXIT_INSTR_OFFSETS
	.align		4
        /*007c*/ 	.byte	0x04, 0x1c
        /*007e*/ 	.short	(.L_21 - .L_20)


	//   ....[0]....
.L_20:
        /*0080*/ 	.word	0x000013e0


	//   ....[1]....
        /*0084*/ 	.word	0x00001470


	//----- nvinfo : EIATTR_CRS_STACK_SIZE
	.align		4
.L_21:
        /*0088*/ 	.byte	0x04, 0x1e
        /*008a*/ 	.short	(.L_23 - .L_22)
.L_22:
        /*008c*/ 	.word	0x00000000


	//----- nvinfo : EIATTR_CBANK_PARAM_SIZE
	.align		4
.L_23:
        /*0090*/ 	.byte	0x03, 0x19
        /*0092*/ 	.short	0x0030


	//----- nvinfo : EIATTR_PARAM_CBANK
	.align		4
        /*0094*/ 	.byte	0x04, 0x0a
        /*0096*/ 	.short	(.L_25 - .L_24)
	.align		4
.L_24:
        /*0098*/ 	.word	index@(.nv.constant0._Z24mmult_1dblocktile_kernelILm64ELm64ELm8ELm8EEvPfS0_S0_mmm)
        /*009c*/ 	.short	0x0380
        /*009e*/ 	.short	0x0030


	//----- nvinfo : EIATTR_SW_WAR
	.align		4
.L_25:
        /*00a0*/ 	.byte	0x04, 0x36
        /*00a2*/ 	.short	(.L_27 - .L_26)
.L_26:
        /*00a4*/ 	.word	0x00000008
.L_27:


//--------------------- .nv.callgraph             --------------------------
	.section	.nv.callgraph,"",@"SHT_CUDA_CALLGRAPH"
	.align	4
	.sectionentsize	8
	.align		4
        /*0000*/ 	.word	0x00000000
	.align		4
        /*0004*/ 	.word	0xffffffff
	.align		4
        /*0008*/ 	.word	0x00000000
	.align		4
        /*000c*/ 	.word	0xfffffffe
	.align		4
        /*0010*/ 	.word	0x00000000
	.align		4
        /*0014*/ 	.word	0xfffffffd
	.align		4
        /*0018*/ 	.word	0x00000000
	.align		4
        /*001c*/ 	.word	0xfffffffc


//--------------------- .text._Z24mmult_1dblocktile_kernelILm64ELm64ELm8ELm8EEvPfS0_S0_mmm --------------------------
	.section	.text._Z24mmult_1dblocktile_kernelILm64ELm64ELm8ELm8EEvPfS0_S0_mmm,"ax",@progbits
	.align	128
        .global         _Z24mmult_1dblocktile_kernelILm64ELm64ELm8ELm8EEvPfS0_S0_mmm
        .type           _Z24mmult_1dblocktile_kernelILm64ELm64ELm8ELm8EEvPfS0_S0_mmm,@function
        .size           _Z24mmult_1dblocktile_kernelILm64ELm64ELm8ELm8EEvPfS0_S0_mmm,(.L_x_17 - _Z24mmult_1dblocktile_kernelILm64ELm64ELm8ELm8EEvPfS0_S0_mmm)
        .other          _Z24mmult_1dblocktile_kernelILm64ELm64ELm8ELm8EEvPfS0_S0_mmm,@"STO_CUDA_ENTRY STV_DEFAULT"
_Z24mmult_1dblocktile_kernelILm64ELm64ELm8ELm8EEvPfS0_S0_mmm:
.text._Z24mmult_1dblocktile_kernelILm64ELm64ELm8ELm8EEvPfS0_S0_mmm:
[----:B------:R-:W-:Y:S01]  /*0000*/  LDC R1, c[0x0][0x37c] ;  /* 0x0000df00ff017b82 */ /* 0x000fe20000000800 */
[----:B------:R-:W0:Y:S01]  /*0010*/  LDCU.64 UR12, c[0x0][0x3a0] ;  /* 0x00007400ff0c77ac */ /* 0x000e220008000a00 */
[----:B------:R-:W1:Y:S06]  /*0020*/  S2R R37, SR_TID.X ;  /* 0x0000000000257919 */ /* 0x000e6c0000002100 */
[----:B------:R-:W2:Y:S01]  /*0030*/  S2UR UR6, SR_CTAID.Y ;  /* 0x00000000000679c3 */ /* 0x000ea20000002600 */
[----:B------:R-:W-:Y:S01]  /*0040*/  HFMA2 R43, -RZ, RZ, 0, 0 ;  /* 0x00000000ff2b7431 */ /* 0x000fe200000001ff */
[----:B------:R-:W-:Y:S01]  /*0050*/  CS2R R44, SRZ ;  /* 0x00000000002c7805 */ /* 0x000fe2000001ff00 */
[----:B------:R-:W-:-:S02]  /*0060*/  HFMA2 R13, -RZ, RZ, 0, 0 ;  /* 0x00000000ff0d7431 */ /* 0x000fc400000001ff */
[----:B------:R-:W-:Y:S01]  /*0070*/  IMAD.MOV.U32 R53, RZ, RZ, RZ ;  /* 0x000000ffff357224 */ /* 0x000fe200078e00ff */
[----:B------:R-:W-:Y:S01]  /*0080*/  MOV R51, RZ ;  /* 0x000000ff00337202 */ /* 0x000fe20000000f00 */
[----:B------:R-:W-:Y:S01]  /*0090*/  IMAD.MOV.U32 R49, RZ, RZ, RZ ;  /* 0x000000ffff317224 */ /* 0x000fe200078e00ff */
[----:B------:R-:W3:Y:S01]  /*00a0*/  LDCU.64 UR10, c[0x0][0x358] ;  /* 0x00006b00ff0a77ac */ /* 0x000ee20008000a00 */
[----:B------:R-:W4:Y:S01]  /*00b0*/  S2UR UR7, SR_CTAID.X ;  /* 0x00000000000779c3 */ /* 0x000f220000002500 */
[----:B------:R-:W-:Y:S01]  /*00c0*/  IMAD.MOV.U32 R47, RZ, RZ, RZ ;  /* 0x000000ffff2f7224 */ /* 0x000fe200078e00ff */
[----:B0-----:R-:W-:-:S04]  /*00d0*/  UISETP.NE.U32.AND UP0, UPT, UR12, URZ, UPT ;  /* 0x000000ff0c00728c */ /* 0x001fc8000bf05070 */
[----:B------:R-:W-:Y:S02]  /*00e0*/  UISETP.NE.AND.EX UP0, UPT, UR13, URZ, UPT, UP0 ;  /* 0x000000ff0d00728c */ /* 0x000fe4000bf05300 */
[----:B--2---:R-:W-:Y:S01]  /*00f0*/  USHF.L.U32 UR6, UR6, 0x6, URZ ;  /* 0x0000000606067899 */ /* 0x004fe200080006ff */
[----:B-1----:R-:W-:Y:S01]  /*0100*/  SHF.R.U32.HI R39, RZ, 0x6, R37 ;  /* 0x00000006ff277819 */ /* 0x002fe20000011625 */
[----:B----4-:R-:W-:Y:S01]  /*0110*/  UIMAD.WIDE.U32 UR8, UR7, 0x40, URZ ;  /* 0x00000040070878a5 */ /* 0x010fe2000f8e00ff */
[----:B------:R-:W-:-:S04]  /*0120*/  LOP3.LUT R9, R37, 0x3f, RZ, 0xc0, !PT ;  /* 0x0000003f25097812 */ /* 0x000fc800078ec0ff */
[----:B---3--:R-:W-:Y:S07]  /*0130*/  BRA.U !UP0, `(.L_x_0) ;  /* 0x0000000908907547 */ /* 0x008fee000b800000 */
[----:B------:R-:W0:Y:S01]  /*0140*/  LDC.64 R32, c[0x0][0x3a8] ;  /* 0x0000ea00ff207b82 */ /* 0x000e220000000a00 */
[----:B------:R-:W-:Y:S01]  /*0150*/  LEA.HI R0, P0, R37, UR6, RZ, 0x1d ;  /* 0x0000000625007c11 */ /* 0x000fe2000f81e8ff */
[----:B------:R-:W1:Y:S01]  /*0160*/  LDCU.64 UR14, c[0x0][0x390] ;  /* 0x00007200ff0e77ac */ /* 0x000e620008000a00 */
[----:B------:R-:W-:Y:S02]  /*0170*/  IADD3 R3, P2, PT, R9, UR8, RZ ;  /* 0x0000000809037c10 */ /* 0x000fe4000ff5e0ff */
[----:B------:R-:W-:Y:S01]  /*0180*/  IADD3.X R2, PT, PT, RZ, RZ, RZ, P0, !PT ;  /* 0x000000ffff027210 */ /* 0x000fe200007fe4ff */
[----:B------:R-:W-:Y:S01]  /*0190*/  IMAD.WIDE.U32 R4, R0, UR12, RZ ;  /* 0x0000000c00047c25 */ /* 0x000fe2000f8e00ff */
[----:B------:R-:W-:Y:S01]  /*01a0*/  LOP3.LUT R38, R37, 0x7, RZ, 0xc0, !PT ;  /* 0x0000000725267812 */ /* 0x000fe200078ec0ff */
[----:B------:R-:W2:Y:S01]  /*01b0*/  S2UR UR5, SR_CgaCtaId ;  /* 0x00000000000579c3 */ /* 0x000ea20000008800 */
[----:B------:R-:W-:Y:S01]  /*01c0*/  UMOV UR4, 0x400 ;  /* 0x0000040000047882 */ /* 0x000fe20000000000 */
[----:B------:R-:W-:Y:S01]  /*01d0*/  MOV R44, RZ ;  /* 0x000000ff002c7202 */ /* 0x000fe20000000f00 */
[----:B------:R-:W3:Y:S01]  /*01e0*/  LDCU.64 UR16, c[0x0][0x3a0] ;  /* 0x00007400ff1077ac */ /* 0x000ee20008000a00 */
[-C--:B0-----:R-:W-:Y:S01]  /*01f0*/  ISETP.GE.U32.AND P0, PT, R3, R32.reuse, PT ;  /* 0x000000200300720c */ /* 0x081fe20003f06070 */
[----:B------:R-:W-:Y:S01]  /*0200*/  IMAD R3, R2, UR12, RZ ;  /* 0x0000000c02037c24 */ /* 0x000fe2000f8e02ff */
[----:B------:R-:W-:Y:S01]  /*0210*/  SHF.L.U64.HI R40, R32, 0x5, R33 ;  /* 0x0000000520287819 */ /* 0x000fe20000010221 */
[----:B------:R-:W-:-:S04]  /*0220*/  IMAD.WIDE.U32 R6, R39, R32, UR8 ;  /* 0x0000000827067e25 */ /* 0x000fc8000f8e0020 */
[----:B------:R-:W-:Y:S01]  /*0230*/  IMAD R35, R0, UR13, R3 ;  /* 0x0000000d00237c24 */ /* 0x000fe2000f8e0203 */
[----:B------:R-:W0:Y:S01]  /*0240*/  LDCU.64 UR12, c[0x0][0x388] ;  /* 0x00007100ff0c77ac */ /* 0x000e220008000a00 */
[----:B------:R-:W-:Y:S02]  /*0250*/  IMAD.SHL.U32 R3, R38, 0x4, RZ ;  /* 0x0000000426037824 */ /* 0x000fe400078e00ff */
[----:B------:R-:W-:Y:S01]  /*0260*/  IMAD R8, R39, R33, R7 ;  /* 0x0000002127087224 */ /* 0x000fe200078e0207 */
[----:B------:R-:W-:Y:S01]  /*0270*/  IADD3 R7, P1, PT, R9, R6, RZ ;  /* 0x0000000609077210 */ /* 0x000fe20007f3e0ff */
[----:B------:R-:W-:Y:S01]  /*0280*/  IMAD.IADD R35, R5, 0x1, R35 ;  /* 0x0000000105237824 */ /* 0x000fe200078e0223 */
[----:B------:R-:W-:Y:S01]  /*0290*/  IADD3.X R6, PT, PT, RZ, UR9, RZ, P2, !PT ;  /* 0x00000009ff067c10 */ /* 0x000fe200097fe4ff */
[----:B--2---:R-:W-:Y:S01]  /*02a0*/  ULEA UR8, UR5, UR4, 0x18 ;  /* 0x0000000405087291 */ /* 0x004fe2000f8ec0ff */
[----:B------:R-:W-:Y:S01]  /*02b0*/  LEA R36, P2, R4, R3, 0x2 ;  /* 0x0000000304247211 */ /* 0x000fe200078410ff */
[----:B------:R-:W-:Y:S01]  /*02c0*/  UIADD3 UR4, UPT, UPT, UR4, 0x800, URZ ;  /* 0x0000080004047890 */ /* 0x000fe2000fffe0ff */
[----:B------:R-:W-:-:S02]  /*02d0*/  IADD3.X R8, PT, PT, RZ, R8, RZ, P1, !PT ;  /* 0x00000008ff087210 */ /* 0x000fc40000ffe4ff */
[----:B------:R-:W-:Y:S01]  /*02e0*/  LEA.HI.X R35, R4, RZ, R35, 0x2, P2 ;  /* 0x000000ff04237211 */ /* 0x000fe200010f1423 */
[----:B------:R-:W-:Y:S01]  /*02f0*/  ULEA UR4, UR5, UR4, 0x18 ;  /* 0x0000000405047291 */ /* 0x000fe2000f8ec0ff */
[C---:B------:R-:W-:Y:S02]  /*0300*/  LOP3.LUT R4, R37.reuse, 0x3f8, RZ, 0xc0, !PT ;  /* 0x000003f825047812 */ /* 0x040fe400078ec0ff */
[----:B------:R-:W-:Y:S01]  /*0310*/  LOP3.LUT R5, R37, 0x3c0, RZ, 0xc0, !PT ;  /* 0x000003c025057812 */ /* 0x000fe200078ec0ff */
[----:B------:R-:W-:Y:S01]  /*0320*/  UMOV UR5, URZ ;  /* 0x000000ff00057c82 */ /* 0x000fe20008000000 */
[----:B-1----:R-:W-:Y:S02]  /*0330*/  LEA R34, P1, R7, UR14, 0x2 ;  /* 0x0000000e07227c11 */ /* 0x002fe4000f8210ff */
[--C-:B------:R-:W-:Y:S02]  /*0340*/  LOP3.LUT R4, R4, 0x7, R37.reuse, 0xf8, !PT ;  /* 0x0000000704047812 */ /* 0x100fe400078ef825 */
[----:B------:R-:W-:Y:S01]  /*0350*/  LOP3.LUT R5, R5, 0x3f, R37, 0xf8, !PT ;  /* 0x0000003f05057812 */ /* 0x000fe200078ef825 */
[----:B------:R-:W-:Y:S01]  /*0360*/  IMAD.SHL.U32 R37, R37, 0x4, RZ ;  /* 0x0000000425257824 */ /* 0x000fe200078e00ff */
[----:B------:R-:W-:Y:S01]  /*0370*/  LEA.HI.X R3, R7, UR15, R8, 0x2, P1 ;  /* 0x0000000f07037c11 */ /* 0x000fe200088f1408 */
[----:B------:R-:W1:Y:S01]  /*0380*/  LDCU.64 UR14, c[0x0][0x398] ;  /* 0x00007300ff0e77ac */ /* 0x000e620008000a00 */
[----:B0-----:R-:W-:-:S02]  /*0390*/  IADD3 R36, P1, PT, R36, UR12, RZ ;  /* 0x0000000c24247c10 */ /* 0x001fc4000ff3e0ff */
[----:B------:R-:W-:Y:S02]  /*03a0*/  LOP3.LUT R37, R37, 0xf00, RZ, 0xc0, !PT ;  /* 0x00000f0025257812 */ /* 0x000fe400078ec0ff */
[----:B------:R-:W-:Y:S02]  /*03b0*/  IADD3.X R35, PT, PT, R35, UR13, RZ, P1, !PT ;  /* 0x0000000d23237c10 */ /* 0x000fe40008ffe4ff */
[----:B------:R-:W-:Y:S02]  /*03c0*/  LEA R42, R4, UR8, 0x2 ;  /* 0x00000008042a7c11 */ /* 0x000fe4000f8e10ff */
[----:B------:R-:W-:Y:S02]  /*03d0*/  ISETP.GE.U32.AND.EX P0, PT, R6, R33, PT, P0 ;  /* 0x000000210600720c */ /* 0x000fe40003f06100 */
[----:B------:R-:W-:Y:S02]  /*03e0*/  LEA R41, R5, UR4, 0x2 ;  /* 0x0000000405297c11 */ /* 0x000fe4000f8e10ff */
[----:B------:R-:W-:Y:S01]  /*03f0*/  LEA R33, R9, UR4, 0x2 ;  /* 0x0000000409217c11 */ /* 0x000fe2000f8e10ff */
[----:B---3--:R-:W-:-:S08]  /*0400*/  UMOV UR4, URZ ;  /* 0x000000ff00047c82 */ /* 0x008fd00008000000 */
.L_x_1:
[----:B------:R-:W-:Y:S01]  /*0410*/  IADD3 R5, P2, PT, R38, UR4, RZ ;  /* 0x0000000426057c10 */ /* 0x000fe2000ff5e0ff */
[----:B------:R-:W-:Y:S01]  /*0420*/  IMAD.MOV.U32 R9, RZ, RZ, RZ ;  /* 0x000000ffff097224 */ /* 0x000fe200078e00ff */
[----:B------:R-:W-:Y:S02]  /*0430*/  IADD3 R4, P3, PT, R39, UR4, RZ ;  /* 0x0000000427047c10 */ /* 0x000fe4000ff7e0ff */
[----:B------:R-:W-:Y:S01]  /*0440*/  ISETP.GE.U32.AND P1, PT, R5, UR16, PT ;  /* 0x0000001005007c0c */ /* 0x000fe2000bf26070 */
[----:B------:R-:W-:Y:S01]  /*0450*/  IMAD.X R5, RZ, RZ, UR5, P2 ;  /* 0x00000005ff057e24 */ /* 0x000fe200090e06ff */
[----:B------:R-:W-:Y:S02]  /*0460*/  ISETP.GE.U32.AND P2, PT, R4, UR16, PT ;  /* 0x0000001004007c0c */ /* 0x000fe4000bf46070 */
[----:B------:R-:W-:Y:S02]  /*0470*/  IADD3.X R4, PT, PT, RZ, UR5, RZ, P3, !PT ;  /* 0x00000005ff047c10 */ /* 0x000fe40009ffe4ff */
[----:B------:R-:W-:-:S02]  /*0480*/  ISETP.GE.U32.AND.EX P1, PT, R5, UR17, PT, P1 ;  /* 0x0000001105007c0c */ /* 0x000fc4000bf26110 */
[----:B-1----:R-:W-:Y:S02]  /*0490*/  ISETP.GE.U32.AND P3, PT, R0, UR14, PT ;  /* 0x0000000e00007c0c */ /* 0x002fe4000bf66070 */
[----:B------:R-:W-:Y:S02]  /*04a0*/  ISETP.GE.U32.OR.EX P2, PT, R4, UR17, P0, P2 ;  /* 0x0000001104007c0c */ /* 0x000fe40008746520 */
[----:B------:R-:W-:Y:S02]  /*04b0*/  ISETP.GE.U32.OR.EX P1, PT, R2, UR15, P1, P3 ;  /* 0x0000000f02007c0c */ /* 0x000fe40008f26530 */
[----:B------:R-:W-:-:S09]  /*04c0*/  MOV R12, RZ ;  /* 0x000000ff000c7202 */ /* 0x000fd20000000f00 */
[----:B------:R-:W-:Y:S01]  /*04d0*/  @!P2 IMAD.MOV.U32 R4, RZ, RZ, R34 ;  /* 0x000000ffff04a224 */ /* 0x000fe200078e0022 */
[----:B------:R-:W-:Y:S01]  /*04e0*/  @!P2 MOV R5, R3 ;  /* 0x000000030005a202 */ /* 0x000fe20000000f00 */
[----:B------:R-:W-:Y:S01]  /*04f0*/  @!P1 IMAD.MOV.U32 R6, RZ, RZ, R36 ;  /* 0x000000ffff069224 */ /* 0x000fe200078e0024 */
[----:B------:R-:W-:-:S03]  /*0500*/  @!P1 MOV R7, R35 ;  /* 0x0000002300079202 */ /* 0x000fc60000000f00 */
[----:B------:R-:W2:Y:S04]  /*0510*/  @!P2 LDG.E R12, desc[UR10][R4.64] ;  /* 0x0000000a040ca981 */ /* 0x000ea8000c1e1900 */
[----:B------:R-:W3:Y:S01]  /*0520*/  @!P1 LDG.E R9, desc[UR10][R6.64] ;  /* 0x0000000a06099981 */ /* 0x000ee2000c1e1900 */
[----:B------:R-:W-:-:S04]  /*0530*/  UIADD3 UR4, UP0, UPT, UR4, 0x8, URZ ;  /* 0x0000000804047890 */ /* 0x000fc8000ff1e0ff */
[----:B------:R-:W-:Y:S02]  /*0540*/  UIADD3.X UR5, UPT, UPT, URZ, UR5, URZ, UP0, !UPT ;  /* 0x00000005ff057290 */ /* 0x000fe400087fe4ff */
[----:B------:R-:W-:-:S04]  /*0550*/  UISETP.GE.U32.AND UP0, UPT, UR4, UR16, UPT ;  /* 0x000000100400728c */ /* 0x000fc8000bf06070 */
[----:B------:R-:W-:Y:S01]  /*0560*/  UISETP.GE.U32.AND.EX UP0, UPT, UR5, UR17, UPT, UP0 ;  /* 0x000000110500728c */ /* 0x000fe2000bf06100 */
[----:B------:R-:W-:Y:S02]  /*0570*/  IADD3 R36, P2, PT, R36, 0x20, RZ ;  /* 0x0000002024247810 */ /* 0x000fe40007f5e0ff */
[----:B------:R-:W-:-:S03]  /*0580*/  LEA R34, P1, R32, R34, 0x5 ;  /* 0x0000002220227211 */ /* 0x000fc600078228ff */
[----:B------:R-:W-:Y:S01]  /*0590*/  IMAD.X R35, RZ, RZ, R35, P2 ;  /* 0x000000ffff237224 */ /* 0x000fe200010e0623 */
[----:B------:R-:W-:Y:S01]  /*05a0*/  IADD3.X R3, PT, PT, R3, R40, RZ, P1, !PT ;  /* 0x0000002803037210 */ /* 0x000fe20000ffe4ff */
[----:B---3--:R-:W-:Y:S04]  /*05b0*/  STS [R42], R9 ;  /* 0x000000092a007388 */ /* 0x008fe80000000800 */
[----:B--2---:R-:W-:Y:S01]  /*05c0*/  STS [R41], R12 ;  /* 0x0000000c29007388 */ /* 0x004fe20000000800 */
[----:B------:R-:W-:Y:S06]  /*05d0*/  BAR.SYNC.DEFER_BLOCKING 0x0 ;  /* 0x0000000000007b1d */ /* 0x000fec0000010000 */
[----:B------:R-:W-:Y:S04]  /*05e0*/  LDS R46, [R33] ;  /* 0x00000000212e7984 */ /* 0x000fe80000000800 */
[----:B------:R-:W0:Y:S04]  /*05f0*/  LDS.128 R16, [R37+UR8] ;  /* 0x0000000825107984 */ /* 0x000e280008000c00 */
[----:B------:R-:W1:Y:S04]  /*0600*/  LDS R30, [R33+0x100] ;  /* 0x00010000211e7984 */ /* 0x000e680000000800 */
[----:B------:R-:W2:Y:S04]  /*0610*/  LDS.128 R20, [R37+UR8+0x20] ;  /* 0x0000200825147984 */ /* 0x000ea80008000c00 */
[----:B------:R-:W3:Y:S04]  /*0620*/  LDS R29, [R33+0x200] ;  /* 0x00020000211d7984 */ /* 0x000ee80000000800 */
[----:B------:R-:W4:Y:S04]  /*0630*/  LDS.128 R4, [R37+UR8+0x40] ;  /* 0x0000400825047984 */ /* 0x000f280008000c00 */
[----:B------:R-:W5:Y:S04]  /*0640*/  LDS.128 R8, [R37+UR8+0x60] ;  /* 0x0000600825087984 */ /* 0x000f680008000c00 */
[----:B------:R-:W5:Y:S01]  /*0650*/  LDS R48, [R33+0x300] ;  /* 0x0003000021307984 */ /* 0x000f620000000800 */
[----:B0-----:R-:W-:-:S04]  /*0660*/  FFMA R47, R46, R16, R47 ;  /* 0x000000102e2f7223 */ /* 0x001fc8000000002f */
[----:B-1----:R-:W-:Y:S01]  /*0670*/  FFMA R14, R30, R17, R47 ;  /* 0x000000111e0e7223 */ /* 0x002fe2000000002f */
[----:B--2---:R-:W-:-:S03]  /*0680*/  FFMA R25, R46, R20, R13 ;  /* 0x000000142e197223 */ /* 0x004fc6000000000d */
[----:B---3--:R-:W-:Y:S01]  /*0690*/  FFMA R17, R29, R18, R14 ;  /* 0x000000121d117223 */ /* 0x008fe2000000000e */
[----:B------:R-:W-:Y:S01]  /*06a0*/  FFMA R16, R30, R21, R25 ;  /* 0x000000151e107223 */ /* 0x000fe20000000019 */
[----:B------:R-:W0:Y:S01]  /*06b0*/  LDS.128 R12, [R37+UR8+0x80] ;  /* 0x00008008250c7984 */ /* 0x000e220008000c00 */
[----:B----4-:R-:W-:-:S03]  /*06c0*/  FFMA R49, R46, R4, R49 ;  /* 0x000000042e317223 */ /* 0x010fc60000000031 */
[----:B------:R-:W1:Y:S01]  /*06d0*/  LDS.128 R24, [R37+UR8+0xe0] ;  /* 0x0000e00825187984 */ /* 0x000e620008000c00 */
[----:B-----5:R-:W-:Y:S01]  /*06e0*/  FFMA R4, R46, R8, R51 ;  /* 0x000000082e047223 */ /* 0x020fe20000000033 */
[----:B------:R-:W-:Y:S01]  /*06f0*/  FFMA R8, R48, R19, R17 ;  /* 0x0000001330087223 */ /* 0x000fe20000000011 */
[----:B------:R-:W-:Y:S01]  /*0700*/  FFMA R17, R29, R22, R16 ;  /* 0x000000161d117223 */ /* 0x000fe20000000010 */
[----:B------:R-:W-:-:S03]  /*0710*/  FFMA R16, R30, R5, R49 ;  /* 0x000000051e107223 */ /* 0x000fc60000000031 */
[----:B------:R-:W-:Y:S01]  /*0720*/  FFMA R28, R48, R23, R17 ;  /* 0x00000017301c7223 */ /* 0x000fe20000000011 */
[----:B------:R-:W-:Y:S01]  /*0730*/  FFMA R31, R29, R6, R16 ;  /* 0x000000061d1f7223 */ /* 0x000fe20000000010 */
[----:B------:R-:W2:Y:S04]  /*0740*/  LDS.128 R20, [R37+UR8+0xc0] ;  /* 0x0000c00825147984 */ /* 0x000ea80008000c00 */
[----:B------:R-:W3:Y:S01]  /*0750*/  LDS.128 R16, [R37+UR8+0xa0] ;  /* 0x0000a00825107984 */ /* 0x000ee20008000c00 */
[----:B------:R-:W-:Y:S01]  /*0760*/  FFMA R9, R30, R9, R4 ;  /* 0x000000091e097223 */ /* 0x000fe20000000004 */
[----:B------:R-:W-:-:S03]  /*0770*/  FFMA R31, R48, R7, R31 ;  /* 0x00000007301f7223 */ /* 0x000fc6000000001f */
[----:B------:R-:W-:Y:S01]  /*0780*/  FFMA R10, R29, R10, R9 ;  /* 0x0000000a1d0a7223 */ /* 0x000fe20000000009 */
[----:B0-----:R-:W-:-:S04]  /*0790*/  FFMA R53, R46, R12, R53 ;  /* 0x0000000c2e357223 */ /* 0x001fc80000000035 */
[----:B------:R-:W-:-:S04]  /*07a0*/  FFMA R4, R30, R13, R53 ;  /* 0x0000000d1e047223 */ /* 0x000fc80000000035 */
[----:B------:R-:W-:Y:S02]  /*07b0*/  FFMA R51, R29, R14, R4 ;  /* 0x0000000e1d337223 */ /* 0x000fe40000000004 */
[----:B------:R-:W-:Y:S01]  /*07c0*/  LDS.128 R4, [R37+UR8+0x10] ;  /* 0x0000100825047984 */ /* 0x000fe20008000c00 */
[----:B-1----:R-:W-:-:S03]  /*07d0*/  FFMA R24, R46, R24, R44 ;  /* 0x000000182e187223 */ /* 0x002fc6000000002c */
[----:B------:R-:W-:Y:S01]  /*07e0*/  LDS R44, [R33+0x700] ;  /* 0x00070000212c7984 */ /* 0x000fe20000000800 */
[----:B--2---:R-:W-:-:S03]  /*07f0*/  FFMA R20, R46, R20, R45 ;  /* 0x000000142e147223 */ /* 0x004fc6000000002d */
[----:B------:R-:W-:Y:S01]  /*0800*/  LDS R45, [R33+0x600] ;  /* 0x00060000212d7984 */ /* 0x000fe20000000800 */
[----:B---3--:R-:W-:-:S03]  /*0810*/  FFMA R9, R46, R16, R43 ;  /* 0x000000102e097223 */ /* 0x008fc6000000002b */
[----:B------:R-:W0:Y:S04]  /*0820*/  LDS R43, [R33+0x400] ;  /* 0x00040000212b7984 */ /* 0x000e280000000800 */
[----:B------:R-:W1:Y:S01]  /*0830*/  LDS R46, [R33+0x500] ;  /* 0x00050000212e7984 */ /* 0x000e620000000800 */
[----:B------:R-:W-:Y:S01]  /*0840*/  FFMA R49, R48, R11, R10 ;  /* 0x0000000b30317223 */ /* 0x000fe2000000000a */
[----:B0-----:R-:W-:Y:S01]  /*0850*/  FFMA R11, R43, R4, R8 ;  /* 0x000000042b0b7223 */ /* 0x001fe20000000008 */
[----:B------:R-:W-:-:S03]  /*0860*/  FFMA R4, R30, R17, R9 ;  /* 0x000000111e047223 */ /* 0x000fc60000000009 */
[----:B-1----:R-:W-:Y:S01]  /*0870*/  FFMA R8, R46, R5, R11 ;  /* 0x000000052e087223 */ /* 0x002fe2000000000b */
[----:B------:R-:W-:-:S03]  /*0880*/  FFMA R5, R29, R18, R4 ;  /* 0x000000121d057223 */ /* 0x000fc60000000004 */
[----:B------:R-:W-:Y:S01]  /*0890*/  FFMA R47, R45, R6, R8 ;  /* 0x000000062d2f7223 */ /* 0x000fe20000000008 */
[----:B------:R-:W-:Y:S01]  /*08a0*/  FFMA R50, R48, R19, R5 ;  /* 0x0000001330327223 */ /* 0x000fe20000000005 */
[----:B------:R-:W-:Y:S02]  /*08b0*/  LDS.128 R8, [R37+UR8+0x50] ;  /* 0x0000500825087984 */ /* 0x000fe40008000c00 */
[----:B------:R-:W-:Y:S02]  /*08c0*/  FFMA R47, R44, R7, R47 ;  /* 0x000000072c2f7223 */ /* 0x000fe4000000002f */
[----:B------:R-:W0:Y:S01]  /*08d0*/  LDS.128 R4, [R37+UR8+0x30] ;  /* 0x0000300825047984 */ /* 0x000e220008000c00 */
[----:B------:R-:W-:Y:S01]  /*08e0*/  FFMA R21, R30, R21, R20 ;  /* 0x000000151e157223 */ /* 0x000fe20000000014 */
[----:B------:R-:W-:Y:S01]  /*08f0*/  FFMA R51, R48, R15, R51 ;  /* 0x0000000f30337223 */ /* 0x000fe20000000033 */
[----:B------:R-:W-:Y:S01]  /*0900*/  FFMA R25, R30, R25, R24 ;  /* 0x000000191e197223 */ /* 0x000fe20000000018 */
[----:B------:R-:W1:Y:S01]  /*0910*/  LDS.128 R12, [R37+UR8+0x70] ;  /* 0x00007008250c7984 */ /* 0x000e620008000c00 */
[----:B------:R-:W-:-:S02]  /*0920*/  FFMA R22, R29, R22, R21 ;  /* 0x000000161d167223 */ /* 0x000fc40000000015 */
[----:B------:R-:W-:Y:S01]  /*0930*/  FFMA R26, R29, R26, R25 ;  /* 0x0000001a1d1a7223 */ /* 0x000fe20000000019 */
[----:B------:R-:W2:Y:S01]  /*0940*/  LDS.128 R16, [R37+UR8+0x90] ;  /* 0x0000900825107984 */ /* 0x000ea20008000c00 */
[C---:B------:R-:W-:Y:S02]  /*0950*/  FFMA R52, R48.reuse, R23, R22 ;  /* 0x0000001730347223 */ /* 0x040fe40000000016 */
[----:B------:R-:W-:Y:S02]  /*0960*/  FFMA R48, R48, R27, R26 ;  /* 0x0000001b30307223 */ /* 0x000fe4000000001a */
[----:B------:R-:W3:Y:S01]  /*0970*/  LDS.128 R24, [R37+UR8+0xd0] ;  /* 0x0000d00825187984 */ /* 0x000ee20008000c00 */
[C---:B0-----:R-:W-:Y:S01]  /*0980*/  FFMA R21, R43.reuse, R4, R28 ;  /* 0x000000042b157223 */ /* 0x041fe2000000001c */
[----:B------:R-:W-:Y:S02]  /*0990*/  FFMA R8, R43, R8, R31 ;  /* 0x000000082b087223 */ /* 0x000fe4000000001f */
[----:B------:R-:W0:Y:S01]  /*09a0*/  LDS.128 R28, [R37+UR8+0xf0] ;  /* 0x0000f008251c7984 */ /* 0x000e220008000c00 */
[----:B------:R-:W-:-:S03]  /*09b0*/  FFMA R4, R46, R5, R21 ;  /* 0x000000052e047223 */ /* 0x000fc60000000015 */
[----:B------:R-:W4:Y:S01]  /*09c0*/  LDS.128 R20, [R37+UR8+0xb0] ;  /* 0x0000b00825147984 */ /* 0x000f220008000c00 */
[----:B-1----:R-:W-:-:S04]  /*09d0*/  FFMA R12, R43, R12, R49 ;  /* 0x0000000c2b0c7223 */ /* 0x002fc80000000031 */
[C---:B------:R-:W-:Y:S01]  /*09e0*/  FFMA R5, R46.reuse, R13, R12 ;  /* 0x0000000d2e057223 */ /* 0x040fe2000000000c */
[C---:B--2---:R-:W-:Y:S01]  /*09f0*/  FFMA R16, R43.reuse, R16, R51 ;  /* 0x000000102b107223 */ /* 0x044fe20000000033 */
[----:B---3--:R-:W-:Y:S02]  /*0a00*/  FFMA R24, R43, R24, R52 ;  /* 0x000000182b187223 */ /* 0x008fe40000000034 */
[C---:B------:R-:W-:Y:S01]  /*0a10*/  FFMA R14, R45.reuse, R14, R5 ;  /* 0x0000000e2d0e7223 */ /* 0x040fe20000000005 */
[C---:B------:R-:W-:Y:S01]  /*0a20*/  FFMA R13, R45.reuse, R6, R4 ;  /* 0x000000062d0d7223 */ /* 0x040fe20000000004 */
[C---:B------:R-:W-:Y:S01]  /*0a30*/  FFMA R9, R46.reuse, R9, R8 ;  /* 0x000000092e097223 */ /* 0x040fe20000000008 */
[C---:B------:R-:W-:Y:S01]  /*0a40*/  FFMA R17, R46.reuse, R17, R16 ;  /* 0x000000112e117223 */ /* 0x040fe20000000010 */
[----:B------:R-:W-:Y:S02]  /*0a50*/  FFMA R25, R46, R25, R24 ;  /* 0x000000192e197223 */ /* 0x000fe40000000018 */
[C---:B------:R-:W-:Y:S01]  /*0a60*/  FFMA R10, R45.reuse, R10, R9 ;  /* 0x0000000a2d0a7223 */ /* 0x040fe20000000009 */
[C---:B------:R-:W-:Y:S01]  /*0a70*/  FFMA R18, R45.reuse, R18, R17 ;  /* 0x000000122d127223 */ /* 0x040fe20000000011 */
[----:B------:R-:W-:Y:S01]  /*0a80*/  FFMA R26, R45, R26, R25 ;  /* 0x0000001a2d1a7223 */ /* 0x000fe20000000019 */
[C---:B------:R-:W-:Y:S01]  /*0a90*/  FFMA R13, R44.reuse, R7, R13 ;  /* 0x000000072c0d7223 */ /* 0x040fe2000000000d */
[C---:B------:R-:W-:Y:S01]  /*0aa0*/  FFMA R49, R44.reuse, R11, R10 ;  /* 0x0000000b2c317223 */ /* 0x040fe2000000000a */
[C---:B------:R-:W-:Y:S01]  /*0ab0*/  FFMA R51, R44.reuse, R15, R14 ;  /* 0x0000000f2c337223 */ /* 0x040fe2000000000e */
[----:B------:R-:W-:Y:S01]  /*0ac0*/  FFMA R53, R44, R19, R18 ;  /* 0x000000132c357223 */ /* 0x000fe20000000012 */
[C---:B0-----:R-:W-:Y:S01]  /*0ad0*/  FFMA R28, R43.reuse, R28, R48 ;  /* 0x0000001c2b1c7223 */ /* 0x041fe20000000030 */
[----:B----4-:R-:W-:-:S03]  /*0ae0*/  FFMA R5, R43, R20, R50 ;  /* 0x000000142b057223 */ /* 0x010fc60000000032 */
[C---:B------:R-:W-:Y:S01]  /*0af0*/  FFMA R29, R46.reuse, R29, R28 ;  /* 0x0000001d2e1d7223 */ /* 0x040fe2000000001c */
[----:B------:R-:W-:-:S03]  /*0b00*/  FFMA R4, R46, R21, R5 ;  /* 0x000000152e047223 */ /* 0x000fc60000000005 */
[C---:B------:R-:W-:Y:S01]  /*0b10*/  FFMA R30, R45.reuse, R30, R29 ;  /* 0x0000001e2d1e7223 */ /* 0x040fe2000000001d */
[----:B------:R-:W-:Y:S01]  /*0b20*/  FFMA R43, R45, R22, R4 ;  /* 0x000000162d2b7223 */ /* 0x000fe20000000004 */
[----:B------:R-:W-:-:S03]  /*0b30*/  FFMA R45, R44, R27, R26 ;  /* 0x0000001b2c2d7223 */ /* 0x000fc6000000001a */
[C---:B------:R-:W-:Y:S01]  /*0b40*/  FFMA R43, R44.reuse, R23, R43 ;  /* 0x000000172c2b7223 */ /* 0x040fe2000000002b */
[----:B------:R-:W-:Y:S01]  /*0b50*/  FFMA R44, R44, R31, R30 ;  /* 0x0000001f2c2c7223 */ /* 0x000fe2000000001e */
[----:B------:R-:W-:Y:S06]  /*0b60*/  BAR.SYNC.DEFER_BLOCKING 0x0 ;  /* 0x0000000000007b1d */ /* 0x000fec0000010000 */
[----:B------:R-:W-:Y:S05]  /*0b70*/  BRA.U !UP0, `(.L_x_1) ;  /* 0xfffffff908247547 */ /* 0x000fea000b83ffff */
.L_x_0:
[----:B------:R-:W0:Y:S01]  /*0b80*/  S2R R0, SR_TID.X ;  /* 0x0000000000007919 */ /* 0x000e220000002100 */
[----:B------:R-:W1:Y:S01]  /*0b90*/  LDCU.64 UR8, c[0x0][0x3a8] ;  /* 0x00007500ff0877ac */ /* 0x000e620008000a00 */
[----:B------:R-:W-:Y:S01]  /*0ba0*/  LEA R39, P2, R39, UR6, 0x3 ;  /* 0x0000000627277c11 */ /* 0x000fe2000f8418ff */
[----:B------:R-:W-:Y:S01]  /*0bb0*/  BSSY.RECONVERGENT B0, `(.L_x_2) ;  /* 0x0000016000007945 */ /* 0x000fe20003800200 */
[----:B------:R-:W2:Y:S02]  /*0bc0*/  LDCU.64 UR12, c[0x0][0x398] ;  /* 0x00007300ff0c77ac */ /* 0x000ea40008000a00 */
[----:B------:R-:W-:Y:S02]  /*0bd0*/  IADD3.X R11, PT, PT, RZ, RZ, RZ, P2, !PT ;  /* 0x000000ffff0b7210 */ /* 0x000fe400017fe4ff */
[C---:B------:R-:W-:Y:S01]  /*0be0*/  IADD3 R15, P5, PT, R39.reuse, 0x1, RZ ;  /* 0x00000001270f7810 */ /* 0x040fe20007fbe0ff */
[----:B------:R-:W-:Y:S01]  /*0bf0*/  UIMAD.WIDE.U32 UR4, UR7, 0x40, URZ ;  /* 0x00000040070478a5 */ /* 0x000fe2000f8e00ff */
[----:B------:R-:W-:-:S02]  /*0c00*/  IADD3 R16, P6, PT, R39, 0x2, RZ ;  /* 0x0000000227107810 */ /* 0x000fc40007fde0ff */
[----:B0-----:R-:W-:-:S04]  /*0c10*/  LOP3.LUT R0, R0, 0x3f, RZ, 0xc0, !PT ;  /* 0x0000003f00007812 */ /* 0x001fc800078ec0ff */
[----:B------:R-:W-:-:S04]  /*0c20*/  IADD3 R2, P1, PT, R0, UR4, RZ ;  /* 0x0000000400027c10 */ /* 0x000fc8000ff3e0ff */
[----:B-1----:R-:W-:Y:S02]  /*0c30*/  ISETP.GE.U32.AND P0, PT, R2, UR8, PT ;  /* 0x0000000802007c0c */ /* 0x002fe4000bf06070 */
[----:B------:R-:W-:Y:S02]  /*0c40*/  IADD3.X R3, PT, PT, RZ, UR5, RZ, P1, !PT ;  /* 0x00000005ff037c10 */ /* 0x000fe40008ffe4ff */
[----:B--2---:R-:W-:Y:S02]  /*0c50*/  ISETP.LT.U32.AND P1, PT, R39, UR12, PT ;  /* 0x0000000c27007c0c */ /* 0x004fe4000bf21070 */
[----:B------:R-:W-:-:S04]  /*0c60*/  ISETP.GE.U32.AND.EX P0, PT, R3, UR9, PT, P0 ;  /* 0x0000000903007c0c */ /* 0x000fc8000bf06100 */
[----:B------:R-:W-:-:S13]  /*0c70*/  ISETP.LT.U32.AND.EX P0, PT, R11, UR13, !P0, P1 ;  /* 0x0000000d0b007c0c */ /* 0x000fda000c701110 */
[----:B------:R-:W-:Y:S05]  /*0c80*/  @!P0 BRA `(.L_x_3) ;  /* 0x0000000000208947 */ /* 0x000fea0003800000 */
[----:B------:R-:W0:Y:S01]  /*0c90*/  LDCU.64 UR4, c[0x0][0x380] ;  /* 0x00007000ff0477ac */ /* 0x000e220008000a00 */
[----:B------:R-:W-:Y:S02]  /*0ca0*/  IMAD R0, R11, UR8, RZ ;  /* 0x000000080b007c24 */ /* 0x000fe4000f8e02ff */
[----:B------:R-:W-:-:S04]  /*0cb0*/  IMAD.WIDE.U32 R4, R39, UR8, R2 ;  /* 0x0000000827047c25 */ /* 0x000fc8000f8e0002 */
[----:B------:R-:W-:-:S04]  /*0cc0*/  IMAD R7, R39, UR9, R0 ;  /* 0x0000000927077c24 */ /* 0x000fc8000f8e0200 */
[----:B------:R-:W-:Y:S01]  /*0cd0*/  IMAD.IADD R5, R5, 0x1, R7 ;  /* 0x0000000105057824 */ /* 0x000fe200078e0207 */
[----:B0-----:R-:W-:-:S04]  /*0ce0*/  LEA R6, P0, R4, UR4, 0x2 ;  /* 0x0000000404067c11 */ /* 0x001fc8000f8010ff */
[----:B------:R-:W-:-:S05]  /*0cf0*/  LEA.HI.X R7, R4, UR5, R5, 0x2, P0 ;  /* 0x0000000504077c11 */ /* 0x000fca00080f1405 */
[----:B------:R0:W-:Y:S04]  /*0d00*/  STG.E desc[UR10][R6.64], R47 ;  /* 0x0000002f06007986 */ /* 0x0001e8000c10190a */
.L_x_3:
[----:B------:R-:W-:Y:S05]  /*0d10*/  BSYNC.RECONVERGENT B0 ;  /* 0x0000000000007941 */ /* 0x000fea0003800200 */
.L_x_2:
[-C--:B------:R-:W-:Y:S01]  /*0d20*/  IADD3.X R10, PT, PT, RZ, R11.reuse, RZ, P5, !PT ;  /* 0x0000000bff0a7210 */ /* 0x080fe20002ffe4ff */
[----:B------:R-:W-:Y:S01]  /*0d30*/  BSSY.RECONVERGENT B0, `(.L_x_4) ;  /* 0x0000029000007945 */ /* 0x000fe20003800200 */
[----:B------:R-:W-:Y:S02]  /*0d40*/  ISETP.GE.U32.AND P5, PT, R2, UR8, PT ;  /* 0x0000000802007c0c */ /* 0x000fe4000bfa6070 */
[----:B------:R-:W-:Y:S02]  /*0d50*/  IADD3.X R19, PT, PT, RZ, R11, RZ, P6, !PT ;  /* 0x0000000bff137210 */ /* 0x000fe400037fe4ff */
[----:B------:R-:W-:Y:S02]  /*0d60*/  ISETP.GE.U32.AND P6, PT, R15, UR12, PT ;  /* 0x0000000c0f007c0c */ /* 0x000fe4000bfc6070 */
[----:B------:R-:W-:Y:S02]  /*0d70*/  ISETP.GE.U32.AND.EX P5, PT, R3, UR9, PT, P5 ;  /* 0x0000000903007c0c */ /* 0x000fe4000bfa6150 */
[----:B------:R-:W-:-:S02]  /*0d80*/  IADD3 R17, P4, PT, R39, 0x3, RZ ;  /* 0x0000000327117810 */ /* 0x000fc40007f9e0ff */
[C---:B------:R-:W-:Y:S02]  /*0d90*/  IADD3 R5, P1, PT, R39.reuse, 0x6, RZ ;  /* 0x0000000627057810 */ /* 0x040fe40007f3e0ff */
[C---:B------:R-:W-:Y:S01]  /*0da0*/  IADD3 R9, P3, PT, R39.reuse, 0x4, RZ ;  /* 0x0000000427097810 */ /* 0x040fe20007f7e0ff */
[--C-:B------:R-:W-:Y:S01]  /*0db0*/  IMAD.X R18, RZ, RZ, R11.reuse, P4 ;  /* 0x000000ffff127224 */ /* 0x100fe200020e060b */
[C---:B0-----:R-:W-:Y:S01]  /*0dc0*/  IADD3 R7, P2, PT, R39.reuse, 0x5, RZ ;  /* 0x0000000527077810 */ /* 0x041fe20007f5e0ff */
[----:B------:R-:W-:Y:S01]  /*0dd0*/  IMAD.X R6, RZ, RZ, R11, P1 ;  /* 0x000000ffff067224 */ /* 0x000fe200008e060b */
[----:B------:R-:W-:Y:S02]  /*0de0*/  IADD3 R0, P0, PT, R39, 0x7, RZ ;  /* 0x0000000727007810 */ /* 0x000fe40007f1e0ff */
[----:B------:R-:W-:Y:S02]  /*0df0*/  ISETP.GE.U32.OR.EX P6, PT, R10, UR13, P5, P6 ;  /* 0x0000000d0a007c0c */ /* 0x000fe4000afc6560 */
[----:B------:R-:W-:-:S02]  /*0e00*/  IADD3.X R12, PT, PT, RZ, R11, RZ, P3, !PT ;  /* 0x0000000bff0c7210 */ /* 0x000fc40001ffe4ff */
[-C--:B------:R-:W-:Y:S02]  /*0e10*/  IADD3.X R8, PT, PT, RZ, R11.reuse, RZ, P2, !PT ;  /* 0x0000000bff087210 */ /* 0x080fe400017fe4ff */
[----:B------:R-:W-:Y:S02]  /*0e20*/  IADD3.X R4, PT, PT, RZ, R11, RZ, P0, !PT ;  /* 0x0000000bff047210 */ /* 0x000fe400007fe4ff */
[----:B------:R-:W-:Y:S02]  /*0e30*/  P2R R11, PR, RZ, 0x40 ;  /* 0x00000040ff0b7803 */ /* 0x000fe40000000000 */
[----:B------:R-:W-:Y:S02]  /*0e40*/  ISETP.GE.U32.AND P4, PT, R16, UR12, PT ;  /* 0x0000000c10007c0c */ /* 0x000fe4000bf86070 */
[----:B------:R-:W-:Y:S02]  /*0e50*/  ISETP.GE.U32.AND P3, PT, R17, UR12, PT ;  /* 0x0000000c11007c0c */ /* 0x000fe4000bf66070 */
[----:B------:R-:W-:-:S02]  /*0e60*/  ISETP.GE.U32.AND P2, PT, R9, UR12, PT ;  /* 0x0000000c09007c0c */ /* 0x000fc4000bf46070 */
[----:B------:R-:W-:Y:S02]  /*0e70*/  ISETP.GE.U32.AND P1, PT, R7, UR12, PT ;  /* 0x0000000c07007c0c */ /* 0x000fe4000bf26070 */
[----:B------:R-:W-:Y:S02]  /*0e80*/  ISETP.GE.U32.AND P0, PT, R5, UR12, PT ;  /* 0x0000000c05007c0c */ /* 0x000fe4000bf06070 */
[----:B------:R-:W-:Y:S02]  /*0e90*/  ISETP.GE.U32.AND P6, PT, R0, UR12, PT ;  /* 0x0000000c00007c0c */ /* 0x000fe4000bfc6070 */
[----:B------:R-:W-:Y:S02]  /*0ea0*/  ISETP.GE.U32.OR.EX P4, PT, R19, UR13, P5, P4 ;  /* 0x0000000d13007c0c */ /* 0x000fe4000af86540 */
[----:B------:R-:W-:Y:S02]  /*0eb0*/  ISETP.GE.U32.OR.EX P3, PT, R18, UR13, P5, P3 ;  /* 0x0000000d12007c0c */ /* 0x000fe4000af66530 */
[----:B------:R-:W-:-:S02]  /*0ec0*/  ISETP.GE.U32.OR.EX P2, PT, R12, UR13, P5, P2 ;  /* 0x0000000d0c007c0c */ /* 0x000fc4000af46520 */
[----:B------:R-:W-:Y:S02]  /*0ed0*/  ISETP.GE.U32.OR.EX P1, PT, R8, UR13, P5, P1 ;  /* 0x0000000d08007c0c */ /* 0x000fe4000af26510 */
[----:B------:R-:W-:Y:S02]  /*0ee0*/  ISETP.GE.U32.OR.EX P0, PT, R6, UR13, P5, P0 ;  /* 0x0000000d06007c0c */ /* 0x000fe4000af06500 */
[----:B------:R-:W-:Y:S02]  /*0ef0*/  ISETP.GE.U32.OR.EX P6, PT, R4, UR13, P5, P6 ;  /* 0x0000000d04007c0c */ /* 0x000fe4000afc6560 */
[----:B------:R-:W-:-:S13]  /*0f00*/  ISETP.NE.AND P5, PT, R11, RZ, PT ;  /* 0x000000ff0b00720c */ /* 0x000fda0003fa5270 */
[----:B------:R-:W-:Y:S05]  /*0f10*/  @P5 BRA `(.L_x_5) ;  /* 0x0000000000285947 */ /* 0x000fea0003800000 */
[----:B------:R-:W0:Y:S01]  /*0f20*/  LDCU.64 UR4, c[0x0][0x380] ;  /* 0x00007000ff0477ac */ /* 0x000e220008000a00 */
[----:B------:R-:W-:Y:S01]  /*0f30*/  IMAD R14, R10, UR8, RZ ;  /* 0x000000080a0e7c24 */ /* 0x000fe2000f8e02ff */
[----:B------:R-:W-:Y:S01]  /*0f40*/  MOV R10, R2 ;  /* 0x00000002000a7202 */ /* 0x000fe20000000f00 */
[----:B------:R-:W-:Y:S02]  /*0f50*/  IMAD.MOV.U32 R11, RZ, RZ, R3 ;  /* 0x000000ffff0b7224 */ /* 0x000fe400078e0003 */
[C---:B------:R-:W-:Y:S02]  /*0f60*/  IMAD R21, R15.reuse, UR9, R14 ;  /* 0x000000090f157c24 */ /* 0x040fe4000f8e020e */
[----:B------:R-:W-:-:S05]  /*0f70*/  IMAD.WIDE.U32 R10, R15, UR8, R10 ;  /* 0x000000080f0a7c25 */ /* 0x000fca000f8e000a */
[----:B------:R-:W-:Y:S02]  /*0f80*/  IADD3 R11, PT, PT, R11, R21, RZ ;  /* 0x000000150b0b7210 */ /* 0x000fe40007ffe0ff */
[----:B0-----:R-:W-:-:S04]  /*0f90*/  LEA R14, P5, R10, UR4, 0x2 ;  /* 0x000000040a0e7c11 */ /* 0x001fc8000f8a10ff */
[----:B------:R-:W-:-:S05]  /*0fa0*/  LEA.HI.X R15, R10, UR5, R11, 0x2, P5 ;  /* 0x000000050a0f7c11 */ /* 0x000fca000a8f140b */
[----:B------:R0:W-:Y:S04]  /*0fb0*/  STG.E desc[UR10][R14.64], R13 ;  /* 0x0000000d0e007986 */ /* 0x0001e8000c10190a */
.L_x_5:
[----:B------:R-:W-:Y:S05]  /*0fc0*/  BSYNC.RECONVERGENT B0 ;  /* 0x0000000000007941 */ /* 0x000fea0003800200 */
.L_x_4:
[----:B------:R-:W-:Y:S04]  /*0fd0*/  BSSY.RECONVERGENT B0, `(.L_x_6) ;  /* 0x000000c000007945 */ /* 0x000fe80003800200 */
[----:B------:R-:W-:Y:S05]  /*0fe0*/  @P4 BRA `(.L_x_7) ;  /* 0x0000000000284947 */ /* 0x000fea0003800000 */
[----:B------:R-:W0:Y:S01]  /*0ff0*/  LDCU.64 UR4, c[0x0][0x380] ;  /* 0x00007000ff0477ac */ /* 0x000e220008000a00 */
[----:B------:R-:W-:Y:S01]  /*1000*/  MOV R10, R2 ;  /* 0x00000002000a7202 */ /* 0x000fe20000000f00 */
[----:B------:R-:W-:Y:S02]  /*1010*/  IMAD R19, R19, UR8, RZ ;  /* 0x0000000813137c24 */ /* 0x000fe4000f8e02ff */
[----:B------:R-:W-:Y:S02]  /*1020*/  IMAD.MOV.U32 R11, RZ, RZ, R3 ;  /* 0x000000ffff0b7224 */ /* 0x000fe400078e0003 */
[C---:B------:R-:W-:Y:S02]  /*1030*/  IMAD R19, R16.reuse, UR9, R19 ;  /* 0x0000000910137c24 */ /* 0x040fe4000f8e0213 */
[----:B------:R-:W-:-:S05]  /*1040*/  IMAD.WIDE.U32 R10, R16, UR8, R10 ;  /* 0x00000008100a7c25 */ /* 0x000fca000f8e000a */
[----:B------:R-:W-:Y:S02]  /*1050*/  IADD3 R11, PT, PT, R11, R19, RZ ;  /* 0x000000130b0b7210 */ /* 0x000fe40007ffe0ff */
[----:B0-----:R-:W-:-:S04]  /*1060*/  LEA R14, P4, R10, UR4, 0x2 ;  /* 0x000000040a0e7c11 */ /* 0x001fc8000f8810ff */
[----:B------:R-:W-:-:S05]  /*1070*/  LEA.HI.X R15, R10, UR5, R11, 0x2, P4 ;  /* 0x000000050a0f7c11 */ /* 0x000fca000a0f140b */
[----:B------:R1:W-:Y:S04]  /*1080*/  STG.E desc[UR10][R14.64], R49 ;  /* 0x000000310e007986 */ /* 0x0003e8000c10190a */
.L_x_7:
[----:B------:R-:W-:Y:S05]  /*1090*/  BSYNC.RECONVERGENT B0 ;  /* 0x0000000000007941 */ /* 0x000fea0003800200 */
.L_x_6:
[----:B------:R-:W-:Y:S04]  /*10a0*/  BSSY.RECONVERGENT B0, `(.L_x_8) ;  /* 0x000000c000007945 */ /* 0x000fe80003800200 */
[----:B------:R-:W-:Y:S05]  /*10b0*/  @P3 BRA `(.L_x_9) ;  /* 0x0000000000283947 */ /* 0x000fea0003800000 */
[----:B------:R-:W1:Y:S01]  /*10c0*/  LDCU.64 UR4, c[0x0][0x380] ;  /* 0x00007000ff0477ac */ /* 0x000e620008000a00 */
[----:B------:R-:W-:Y:S01]  /*10d0*/  MOV R10, R2 ;  /* 0x00000002000a7202 */ /* 0x000fe20000000f00 */
[----:B------:R-:W-:Y:S02]  /*10e0*/  IMAD R18, R18, UR8, RZ ;  /* 0x0000000812127c24 */ /* 0x000fe4000f8e02ff */
[----:B------:R-:W-:Y:S02]  /*10f0*/  IMAD.MOV.U32 R11, RZ, RZ, R3 ;  /* 0x000000ffff0b7224 */ /* 0x000fe400078e0003 */
[C---:B0-----:R-:W-:Y:S02]  /*1100*/  IMAD R13, R17.reuse, UR9, R18 ;  /* 0x00000009110d7c24 */ /* 0x041fe4000f8e0212 */
[----:B------:R-:W-:-:S05]  /*1110*/  IMAD.WIDE.U32 R10, R17, UR8, R10 ;  /* 0x00000008110a7c25 */ /* 0x000fca000f8e000a */
[----:B------:R-:W-:Y:S02]  /*1120*/  IADD3 R11, PT, PT, R11, R13, RZ ;  /* 0x0000000d0b0b7210 */ /* 0x000fe40007ffe0ff */
[----:B-1----:R-:W-:-:S04]  /*1130*/  LEA R14, P3, R10, UR4, 0x2 ;  /* 0x000000040a0e7c11 */ /* 0x002fc8000f8610ff */
[----:B------:R-:W-:-:S05]  /*1140*/  LEA.HI.X R15, R10, UR5, R11, 0x2, P3 ;  /* 0x000000050a0f7c11 */ /* 0x000fca00098f140b */
[----:B------:R2:W-:Y:S04]  /*1150*/  STG.E desc[UR10][R14.64], R51 ;  /* 0x000000330e007986 */ /* 0x0005e8000c10190a */
.L_x_9:
[----:B------:R-:W-:Y:S05]  /*1160*/  BSYNC.RECONVERGENT B0 ;  /* 0x0000000000007941 */ /* 0x000fea0003800200 */
.L_x_8:
[----:B------:R-:W-:Y:S04]  /*1170*/  BSSY.RECONVERGENT B0, `(.L_x_10) ;  /* 0x000000c000007945 */ /* 0x000fe80003800200 */
[----:B------:R-:W-:Y:S05]  /*1180*/  @P2 BRA `(.L_x_11) ;  /* 0x0000000000282947 */ /* 0x000fea0003800000 */
[----:B------:R-:W3:Y:S01]  /*1190*/  LDCU.64 UR4, c[0x0][0x380] ;  /* 0x00007000ff0477ac */ /* 0x000ee20008000a00 */
[----:B------:R-:W-:Y:S01]  /*11a0*/  MOV R10, R2 ;  /* 0x00000002000a7202 */ /* 0x000fe20000000f00 */
[----:B------:R-:W-:Y:S02]  /*11b0*/  IMAD R12, R12, UR8, RZ ;  /* 0x000000080c0c7c24 */ /* 0x000fe4000f8e02ff */
[----:B------:R-:W-:Y:S02]  /*11c0*/  IMAD.MOV.U32 R11, RZ, RZ, R3 ;  /* 0x000000ffff0b7224 */ /* 0x000fe400078e0003 */
[C---:B0-----:R-:W-:Y:S02]  /*11d0*/  IMAD R13, R9.reuse, UR9, R12 ;  /* 0x00000009090d7c24 */ /* 0x041fe4000f8e020c */
[----:B------:R-:W-:-:S05]  /*11e0*/  IMAD.WIDE.U32 R10, R9, UR8, R10 ;  /* 0x00000008090a7c25 */ /* 0x000fca000f8e000a */
[----:B------:R-:W-:Y:S02]  /*11f0*/  IADD3 R9, PT, PT, R11, R13, RZ ;  /* 0x0000000d0b097210 */ /* 0x000fe40007ffe0ff */
[----:B---3--:R-:W-:-:S04]  /*1200*/  LEA R12, P2, R10, UR4, 0x2 ;  /* 0x000000040a0c7c11 */ /* 0x008fc8000f8410ff */
[----:B------:R-:W-:-:S05]  /*1210*/  LEA.HI.X R13, R10, UR5, R9, 0x2, P2 ;  /* 0x000000050a0d7c11 */ /* 0x000fca00090f1409 */
[----:B------:R3:W-:Y:S04]  /*1220*/  STG.E desc[UR10][R12.64], R53 ;  /* 0x000000350c007986 */ /* 0x0007e8000c10190a */
.L_x_11:
[----:B------:R-:W-:Y:S05]  /*1230*/  BSYNC.RECONVERGENT B0 ;  /* 0x0000000000007941 */ /* 0x000fea0003800200 */
.L_x_10:
[----:B------:R-:W-:Y:S04]  /*1240*/  BSSY.RECONVERGENT B0, `(.L_x_12) ;  /* 0x000000c000007945 */ /* 0x000fe80003800200 */
[----:B------:R-:W-:Y:S05]  /*1250*/  @P1 BRA `(.L_x_13) ;  /* 0x0000000000281947 */ /* 0x000fea0003800000 */
[----:B------:R-:W4:Y:S01]  /*1260*/  LDCU.64 UR4, c[0x0][0x380] ;  /* 0x00007000ff0477ac */ /* 0x000f220008000a00 */
[----:B------:R-:W-:Y:S01]  /*1270*/  IMAD R10, R8, UR8, RZ ;  /* 0x00000008080a7c24 */ /* 0x000fe2000f8e02ff */
[----:B------:R-:W-:Y:S01]  /*1280*/  MOV R8, R2 ;  /* 0x0000000200087202 */ /* 0x000fe20000000f00 */
[----:B------:R-:W-:Y:S02]  /*1290*/  IMAD.MOV.U32 R9, RZ, RZ, R3 ;  /* 0x000000ffff097224 */ /* 0x000fe400078e0003 */
[C---:B------:R-:W-:Y:S02]  /*12a0*/  IMAD R11, R7.reuse, UR9, R10 ;  /* 0x00000009070b7c24 */ /* 0x040fe4000f8e020a */
[----:B------:R-:W-:-:S05]  /*12b0*/  IMAD.WIDE.U32 R8, R7, UR8, R8 ;  /* 0x0000000807087c25 */ /* 0x000fca000f8e0008 */
[----:B------:R-:W-:Y:S02]  /*12c0*/  IADD3 R7, PT, PT, R9, R11, RZ ;  /* 0x0000000b09077210 */ /* 0x000fe40007ffe0ff */
[----:B----4-:R-:W-:-:S04]  /*12d0*/  LEA R10, P1, R8, UR4, 0x2 ;  /* 0x00000004080a7c11 */ /* 0x010fc8000f8210ff */
[----:B------:R-:W-:-:S05]  /*12e0*/  LEA.HI.X R11, R8, UR5, R7, 0x2, P1 ;  /* 0x00000005080b7c11 */ /* 0x000fca00088f1407 */
[----:B------:R4:W-:Y:S04]  /*12f0*/  STG.E desc[UR10][R10.64], R43 ;  /* 0x0000002b0a007986 */ /* 0x0009e8000c10190a */
.L_x_13:
[----:B------:R-:W-:Y:S05]  /*1300*/  BSYNC.RECONVERGENT B0 ;  /* 0x0000000000007941 */ /* 0x000fea0003800200 */
.L_x_12:
[----:B------:R-:W-:Y:S04]  /*1310*/  BSSY.RECONVERGENT B0, `(.L_x_14) ;  /* 0x000000c000007945 */ /* 0x000fe80003800200 */
[----:B------:R-:W-:Y:S05]  /*1320*/  @P0 BRA `(.L_x_15) ;  /* 0x0000000000280947 */ /* 0x000fea0003800000 */
[----:B------:R-:W5:Y:S01]  /*1330*/  LDCU.64 UR4, c[0x0][0x380] ;  /* 0x00007000ff0477ac */ /* 0x000f620008000a00 */
[----:B------:R-:W-:Y:S01]  /*1340*/  IMAD R8, R6, UR8, RZ ;  /* 0x0000000806087c24 */ /* 0x000fe2000f8e02ff */
[----:B------:R-:W-:Y:S01]  /*1350*/  MOV R6, R2 ;  /* 0x0000000200067202 */ /* 0x000fe20000000f00 */
[----:B------:R-:W-:Y:S02]  /*1360*/  IMAD.MOV.U32 R7, RZ, RZ, R3 ;  /* 0x000000ffff077224 */ /* 0x000fe400078e0003 */
[C---:B------:R-:W-:Y:S02]  /*1370*/  IMAD R9, R5.reuse, UR9, R8 ;  /* 0x0000000905097c24 */ /* 0x040fe4000f8e0208 */
[----:B------:R-:W-:-:S05]  /*1380*/  IMAD.WIDE.U32 R6, R5, UR8, R6 ;  /* 0x0000000805067c25 */ /* 0x000fca000f8e0006 */
[----:B------:R-:W-:Y:S02]  /*1390*/  IADD3 R5, PT, PT, R7, R9, RZ ;  /* 0x0000000907057210 */ /* 0x000fe40007ffe0ff */
[----:B-----5:R-:W-:-:S04]  /*13a0*/  LEA R8, P0, R6, UR4, 0x2 ;  /* 0x0000000406087c11 */ /* 0x020fc8000f8010ff */
[----:B------:R-:W-:-:S05]  /*13b0*/  LEA.HI.X R9, R6, UR5, R5, 0x2, P0 ;  /* 0x0000000506097c11 */ /* 0x000fca00080f1405 */
[----:B------:R0:W-:Y:S04]  /*13c0*/  STG.E desc[UR10][R8.64], R45 ;  /* 0x0000002d08007986 */ /* 0x0001e8000c10190a */
.L_x_15:
[----:B------:R-:W-:Y:S05]  /*13d0*/  BSYNC.RECONVERGENT B0 ;  /* 0x0000000000007941 */ /* 0x000fea0003800200 */
.L_x_14:
[----:B------:R-:W-:Y:S05]  /*13e0*/  @P6 EXIT ;  /* 0x000000000000694d */ /* 0x000fea0003800000 */
[----:B------:R-:W5:Y:S01]  /*13f0*/  LDCU.64 UR4, c[0x0][0x380] ;  /* 0x00007000ff0477ac */ /* 0x000f620008000a00 */
[----:B------:R-:W-:Y:S02]  /*1400*/  IMAD R5, R4, UR8, RZ ;  /* 0x0000000804057c24 */ /* 0x000fe4000f8e02ff */
[----:B------:R-:W-:-:S04]  /*1410*/  IMAD.WIDE.U32 R2, R0, UR8, R2 ;  /* 0x0000000800027c25 */ /* 0x000fc8000f8e0002 */
[----:B------:R-:W-:-:S05]  /*1420*/  IMAD R5, R0, UR9, R5 ;  /* 0x0000000900057c24 */ /* 0x000fca000f8e0205 */
[----:B------:R-:W-:Y:S02]  /*1430*/  IADD3 R3, PT, PT, R3, R5, RZ ;  /* 0x0000000503037210 */ /* 0x000fe40007ffe0ff */
[----:B-----5:R-:W-:-:S04]  /*1440*/  LEA R4, P0, R2, UR4, 0x2 ;  /* 0x0000000402047c11 */ /* 0x020fc8000f8010ff */
[----:B------:R-:W-:-:S05]  /*1450*/  LEA.HI.X R5, R2, UR5, R3, 0x2, P0 ;  /* 0x0000000502057c11 */ /* 0x000fca00080f1403 */
[----:B------:R-:W-:Y:S01]  /*1460*/  STG.E desc[UR10][R4.64], R44 ;  /* 0x0000002c04007986 */ /* 0x000fe2000c10190a */
[----:B------:R-:W-:Y:S05]  /*1470*/  EXIT ;  /* 0x000000000000794d */ /* 0x000fea0003800000 */
.L_x_16:
[----:B------:R-:W-:-:S00]  /*1480*/  BRA `(.L_x_16) ;  /* 0xfffffffc00fc7947 */ /* 0x000fc0000383ffff */
[----:B------:R-:W-:-:S00]  /*1490*/  NOP ;  /* 0x0000000000007918 */ /* 0x000fc00000000000 */
        /* <DEDUP_REMOVED lines=14> */
.L_x_17:


//--------------------- .nv.shared._Z24mmult_1dblocktile_kernelILm64ELm64ELm8ELm8EEvPfS0_S0_mmm --------------------------
	.section	.nv.shared._Z24mmult_1dblocktile_kernelILm64ELm64ELm8ELm8EEvPfS0_S0_mmm,"aw",@nobits
	.sectionflags	@""
	.align	4
.nv.shared._Z24mmult_1dblocktile_kernelILm64ELm64ELm8ELm8EEvPfS0_S0_mmm:
	.zero		5120


//--------------------- .nv.shared.reserved.0     --------------------------
	.section	.nv.shared.reserved.0,"aw",@nobits
	.weak		__nv_reservedSMEM_offset_0_alias
	.size		__nv_reservedSMEM_offset_0_alias, 0, 64
	.other		__nv_reservedSMEM_offset_0_alias,@"STO_CUDA_RESERVED_SHARED STV_DEFAULT"
__nv_reservedSMEM_offset_0_alias:
	.zero		0
	.zero		64


//--------------------- .nv.constant0._Z24mmult_1dblocktile_kernelILm64ELm64ELm8ELm8EEvPfS0_S0_mmm --------------------------
	.section	.nv.constant0._Z24mmult_1dblocktile_kernelILm64ELm64ELm8ELm8EEvPfS0_S0_mmm,"a",@progbits
	.sectionflags	@""
	.align	4
.nv.constant0._Z24mmult_1dblocktile_kernelILm64ELm64ELm8ELm8EEvPfS0_S0_mmm:
	.zero		944


//--------------------- SYMBOLS --------------------------

	.type		.nv.reservedSmem.offset0,@object
	.size		.nv.reservedSmem.offset0,0x4
	.type		.nv.reservedSmem.cap,@object
	.size		.nv.reservedSmem.cap,0x4
